	.headerflags	@"EF_CUDA_TEXMODE_UNIFIED EF_CUDA_64BIT_ADDRESS EF_CUDA_ACCELERATORS EF_CUDA_SM90 EF_CUDA_VIRTUAL_SM(EF_CUDA_SM90)"
	.elftype	@"ET_EXEC"


//--------------------- .nv.info                  --------------------------
	.section	.nv.info,"",@"SHT_CUDA_INFO"
	.align	4


	//----- nvinfo : EIATTR_REGCOUNT
	.align		4
        /*0000*/ 	.byte	0x04, 0x2f
        /*0002*/ 	.short	(.L_3 - .L_2)
	.align		4
.L_2:
        /*0004*/ 	.word	index@(triton_poi_fused__native_batch_norm_legit_no_training_relu_10)
        /*0008*/ 	.word	0x0000001d


	//----- nvinfo : EIATTR_MIN_STACK_SIZE
	.align		4
.L_3:
        /*000c*/ 	.byte	0x04, 0x12
        /*000e*/ 	.short	(.L_5 - .L_4)
	.align		4
.L_4:
        /*0010*/ 	.word	index@(triton_poi_fused__native_batch_norm_legit_no_training_relu_10)
        /*0014*/ 	.word	0x00000000


	//----- nvinfo : EIATTR_FRAME_SIZE
	.align		4
.L_5:
        /*0018*/ 	.byte	0x04, 0x11
        /*001a*/ 	.short	(.L_7 - .L_6)
	.align		4
.L_6:
        /*001c*/ 	.word	index@(triton_poi_fused__native_batch_norm_legit_no_training_relu_10)
        /*0020*/ 	.word	0x00000000


	//----- nvinfo : EIATTR_MIN_STACK_SIZE
	.align		4
.L_7:
        /*0024*/ 	.byte	0x04, 0x12
        /*0026*/ 	.short	(.L_9 - .L_8)
	.align		4
.L_8:
        /*0028*/ 	.word	index@(triton_poi_fused__native_batch_norm_legit_no_training_relu_10)
        /*002c*/ 	.word	0x00000000
.L_9:


//--------------------- .nv.info.triton_poi_fused__native_batch_norm_legit_no_training_relu_10 --------------------------
	.section	.nv.info.triton_poi_fused__native_batch_norm_legit_no_training_relu_10,"",@"SHT_CUDA_INFO"
	.sectionflags	@""
	.align	4


	//----- nvinfo : EIATTR_CUDA_API_VERSION
	.align		4
        /*0000*/ 	.byte	0x04, 0x37
        /*0002*/ 	.short	(.L_11 - .L_10)
.L_10:
        /*0004*/ 	.word	0x0000007c


	//----- nvinfo : EIATTR_KPARAM_INFO
	.align		4
.L_11:
        /*0008*/ 	.byte	0x04, 0x17
        /*000a*/ 	.short	(.L_13 - .L_12)
.L_12:
        /*000c*/ 	.word	0x00000000
        /*0010*/ 	.short	0x0006
        /*0012*/ 	.short	0x0030
        /*0014*/ 	.byte	0x00, 0xf0, 0x11, 0x00


	//----- nvinfo : EIATTR_KPARAM_INFO
	.align		4
.L_13:
        /*0018*/ 	.byte	0x04, 0x17
        /*001a*/ 	.short	(.L_15 - .L_14)
.L_14:
        /*001c*/ 	.word	0x00000000
        /*0020*/ 	.short	0x0005
        /*0022*/ 	.short	0x0028
        /*0024*/ 	.byte	0x00, 0xf4, 0x21, 0x00


	//----- nvinfo : EIATTR_KPARAM_INFO
	.align		4
.L_15:
        /*0028*/ 	.byte	0x04, 0x17
        /*002a*/ 	.short	(.L_17 - .L_16)
.L_16:
        /*002c*/ 	.word	0x00000000
        /*0030*/ 	.short	0x0004
        /*0032*/ 	.short	0x0020
        /*0034*/ 	.byte	0x00, 0xf4, 0x21, 0x00


	//----- nvinfo : EIATTR_KPARAM_INFO
	.align		4
.L_17:
        /*0038*/ 	.byte	0x04, 0x17
        /*003a*/ 	.short	(.L_19 - .L_18)
.L_18:
        /*003c*/ 	.word	0x00000000
        /*0040*/ 	.short	0x0003
        /*0042*/ 	.short	0x0018
        /*0044*/ 	.byte	0x00, 0xf4, 0x21, 0x00


	//----- nvinfo : EIATTR_KPARAM_INFO
	.align		4
.L_19:
        /*0048*/ 	.byte	0x04, 0x17
        /*004a*/ 	.short	(.L_21 - .L_20)
.L_20:
        /*004c*/ 	.word	0x00000000
        /*0050*/ 	.short	0x0002
        /*0052*/ 	.short	0x0010
        /*0054*/ 	.byte	0x00, 0xf4, 0x21, 0x00


	//----- nvinfo : EIATTR_KPARAM_INFO
	.align		4
.L_21:
        /*0058*/ 	.byte	0x04, 0x17
        /*005a*/ 	.short	(.L_23 - .L_22)
.L_22:
        /*005c*/ 	.word	0x00000000
        /*0060*/ 	.short	0x0001
        /*0062*/ 	.short	0x0008
        /*0064*/ 	.byte	0x00, 0xf4, 0x21, 0x00


	//----- nvinfo : EIATTR_KPARAM_INFO
	.align		4
.L_23:
        /*0068*/ 	.byte	0x04, 0x17
        /*006a*/ 	.short	(.L_25 - .L_24)
.L_24:
        /*006c*/ 	.word	0x00000000
        /*0070*/ 	.short	0x0000
        /*0072*/ 	.short	0x0000
        /*0074*/ 	.byte	0x00, 0xf4, 0x21, 0x00


	//----- nvinfo : EIATTR_SPARSE_MMA_MASK
	.align		4
.L_25:
        /*0078*/ 	.byte	0x03, 0x50
        /*007a*/ 	.short	0x0000


	//----- nvinfo : EIATTR_MAXREG_COUNT
	.align		4
        /*007c*/ 	.byte	0x03, 0x1b
        /*007e*/ 	.short	0x00ff


	//----- nvinfo : EIATTR_EXIT_INSTR_OFFSETS
	.align		4
        /*0080*/ 	.byte	0x04, 0x1c
        /*0082*/ 	.short	(.L_27 - .L_26)


	//   ....[0]....
.L_26:
        /*0084*/ 	.word	0x000005b0


	//----- nvinfo : EIATTR_REQNTID
	.align		4
.L_27:
        /*0088*/ 	.byte	0x04, 0x10
        /*008a*/ 	.short	(.L_29 - .L_28)
.L_28:
        /*008c*/ 	.word	0x00000080
        /*0090*/ 	.word	0x00000001
        /*0094*/ 	.word	0x00000001


	//----- nvinfo : EIATTR_CBANK_PARAM_SIZE
	.align		4
.L_29:
        /*0098*/ 	.byte	0x03, 0x19
        /*009a*/ 	.short	0x0034


	//----- nvinfo : EIATTR_PARAM_CBANK
	.align		4
        /*009c*/ 	.byte	0x04, 0x0a
        /*009e*/ 	.short	(.L_31 - .L_30)
	.align		4
.L_30:
        /*00a0*/ 	.word	index@(.nv.constant0.triton_poi_fused__native_batch_norm_legit_no_training_relu_10)
        /*00a4*/ 	.short	0x0210
        /*00a6*/ 	.short	0x0034


	//----- nvinfo : EIATTR_SW_WAR
	.align		4
.L_31:
        /*00a8*/ 	.byte	0x04, 0x36
        /*00aa*/ 	.short	(.L_33 - .L_32)
.L_32:
        /*00ac*/ 	.word	0x00000008
.L_33:


//--------------------- .nv.callgraph             --------------------------
	.section	.nv.callgraph,"",@"SHT_CUDA_CALLGRAPH"
	.align	4
	.sectionentsize	8
	.align		4
        /*0000*/ 	.word	0x00000000
	.align		4
        /*0004*/ 	.word	0xffffffff
	.align		4
        /*0008*/ 	.word	0x00000000
	.align		4
        /*000c*/ 	.word	0xfffffffe
	.align		4
        /*0010*/ 	.word	0x00000000
	.align		4
        /*0014*/ 	.word	0xfffffffd
	.align		4
        /*0018*/ 	.word	0x00000000
	.align		4
        /*001c*/ 	.word	0xfffffffc


//--------------------- .nv.constant4             --------------------------
	.section	.nv.constant4,"a",@progbits
	.align	8
	.align		8
.nv.constant4:
        /*0000*/ 	.dword	_$_str
	.align		8
        /*0008*/ 	.dword	_$_str_$_2


//--------------------- .text.triton_poi_fused__native_batch_norm_legit_no_training_relu_10 --------------------------
	.section	.text.triton_poi_fused__native_batch_norm_legit_no_training_relu_10,"ax",@progbits
	.align	128
        .global         triton_poi_fused__native_batch_norm_legit_no_training_relu_10
        .type           triton_poi_fused__native_batch_norm_legit_no_training_relu_10,@function
        .size           triton_poi_fused__native_batch_norm_legit_no_training_relu_10,(.L_x_1 - triton_poi_fused__native_batch_norm_legit_no_training_relu_10)
        .other          triton_poi_fused__native_batch_norm_legit_no_training_relu_10,@"STO_CUDA_ENTRY STV_DEFAULT"
triton_poi_fused__native_batch_norm_legit_no_training_relu_10:
.text.triton_poi_fused__native_batch_norm_legit_no_training_relu_10:
[----:B------:R-:W-:Y:S01]  /*0000*/  LDC R1, c[0x0][0x28] ;  /* 0x00000a00ff017b82 */ /* 0x000fe20000000800 */
[----:B------:R-:W1:Y:S07]  /*0010*/  S2R R0, SR_TID.X ;  /* 0x0000000000007919 */ /* 0x000e6e0000002100 */
[----:B------:R-:W2:Y:S01]  /*0020*/  LDC.64 R20, c[0x0][0x220] ;  /* 0x00008800ff147b82 */ /* 0x000ea20000000a00 */
[----:B------:R-:W-:Y:S01]  /*0030*/  ULDC.64 UR4, c[0x0][0x208] ;  /* 0x0000820000047ab9 */ /* 0x000fe20000000a00 */
[----:B------:R-:W3:Y:S06]  /*0040*/  S2R R5, SR_CTAID.X ;  /* 0x0000000000057919 */ /* 0x000eec0000002500 */
[----:B------:R-:W4:Y:S08]  /*0050*/  LDC.64 R12, c[0x0][0x210] ;  /* 0x00008400ff0c7b82 */ /* 0x000f300000000a00 */
[----:B------:R-:W5:Y:S08]  /*0060*/  LDC.64 R16, c[0x0][0x218] ;  /* 0x00008600ff107b82 */ /* 0x000f700000000a00 */
[----:B------:R-:W5:Y:S01]  /*0070*/  LDC.64 R8, c[0x0][0x228] ;  /* 0x00008a00ff087b82 */ /* 0x000f620000000a00 */
[----:B-1----:R-:W-:-:S02]  /*0080*/  SHF.L.U32 R0, R0, 0x2, RZ ;  /* 0x0000000200007819 */ /* 0x002fc400000006ff */
[----:B---3--:R-:W-:Y:S02]  /*0090*/  SHF.R.S32.HI R3, RZ, 0x16, R5 ;  /* 0x00000016ff037819 */ /* 0x008fe40000011405 */
[----:B------:R-:W-:Y:S02]  /*00a0*/  LOP3.LUT R0, R0, 0x1fc, RZ, 0xc0, !PT ;  /* 0x000001fc00007812 */ /* 0x000fe400078ec0ff */
[----:B------:R-:W-:Y:S02]  /*00b0*/  SGXT R3, R3, 0x1 ;  /* 0x000000010303781a */ /* 0x000fe40000000200 */
[----:B------:R-:W-:Y:S02]  /*00c0*/  LEA R0, R5, R0, 0x9 ;  /* 0x0000000005007211 */ /* 0x000fe400078e48ff */
[----:B------:R-:W1:Y:S02]  /*00d0*/  LDC.64 R4, c[0x0][0x230] ;  /* 0x00008c00ff047b82 */ /* 0x000e640000000a00 */
[----:B------:R-:W-:-:S04]  /*00e0*/  LEA.HI R3, R3, R0, RZ, 0x6 ;  /* 0x0000000003037211 */ /* 0x000fc800078f30ff */
[----:B------:R-:W-:-:S04]  /*00f0*/  LOP3.LUT R3, R3, 0xffffffc0, RZ, 0xc0, !PT ;  /* 0xffffffc003037812 */ /* 0x000fc800078ec0ff */
[----:B------:R-:W-:-:S05]  /*0100*/  IADD3 R2, R0, -R3, RZ ;  /* 0x8000000300027210 */ /* 0x000fca0007ffe0ff */
[----:B--2---:R-:W-:-:S06]  /*0110*/  IMAD.WIDE R20, R2, 0x4, R20 ;  /* 0x0000000402147825 */ /* 0x004fcc00078e0214 */
[----:B------:R-:W2:Y:S01]  /*0120*/  LDG.E.EL.128 R20, desc[UR4][R20.64] ;  /* 0x0000000414147981 */ /* 0x000ea2000c2e1d00 */
[----:B----4-:R-:W-:-:S04]  /*0130*/  IMAD.WIDE R12, R0, 0x4, R12 ;  /* 0x00000004000c7825 */ /* 0x010fc800078e020c */
[C---:B-----5:R-:W-:Y:S02]  /*0140*/  IMAD.WIDE R16, R2.reuse, 0x4, R16 ;  /* 0x0000000402107825 */ /* 0x060fe400078e0210 */
[----:B------:R-:W3:Y:S04]  /*0150*/  LDG.E.128 R12, desc[UR4][R12.64] ;  /* 0x000000040c0c7981 */ /* 0x000ee8000c1e1d00 */
[----:B------:R-:W3:Y:S01]  /*0160*/  LDG.E.EL.128 R16, desc[UR4][R16.64] ;  /* 0x0000000410107981 */ /* 0x000ee2000c2e1d00 */
[----:B0-----:R-:W-:-:S04]  /*0170*/  IMAD.WIDE R8, R2, 0x4, R8 ;  /* 0x0000000402087825 */ /* 0x001fc800078e0208 */
[----:B-1----:R-:W-:Y:S02]  /*0180*/  IMAD.WIDE R4, R2, 0x4, R4 ;  /* 0x0000000402047825 */ /* 0x002fe400078e0204 */
[----:B------:R-:W4:Y:S04]  /*0190*/  LDG.E.EL.128 R8, desc[UR4][R8.64] ;  /* 0x0000000408087981 */ /* 0x000f28000c2e1d00 */
[----:B------:R-:W4:Y:S01]  /*01a0*/  LDG.E.EL.128 R4, desc[UR4][R4.64] ;  /* 0x0000000404047981 */ /* 0x000f22000c2e1d00 */
[----:B--2---:R-:W-:Y:S01]  /*01b0*/  FADD R22, R22, 9.9999997473787516356e-06 ;  /* 0x3727c5ac16167421 */ /* 0x004fe20000000000 */
[----:B------:R-:W-:Y:S01]  /*01c0*/  FADD R23, R23, 9.9999997473787516356e-06 ;  /* 0x3727c5ac17177421 */ /* 0x000fe20000000000 */
[----:B------:R-:W-:Y:S01]  /*01d0*/  FADD R2, R20, 9.9999997473787516356e-06 ;  /* 0x3727c5ac14027421 */ /* 0x000fe20000000000 */
[----:B------:R-:W-:Y:S01]  /*01e0*/  FADD R21, R21, 9.9999997473787516356e-06 ;  /* 0x3727c5ac15157421 */ /* 0x000fe20000000000 */
[----:B------:R-:W0:Y:S01]  /*01f0*/  MUFU.SQRT R24, R22 ;  /* 0x0000001600187308 */ /* 0x000e220000002000 */
[----:B------:R-:W-:Y:S01]  /*0200*/  HFMA2.MMA R20, -RZ, RZ, 1.625, 0 ;  /* 0x3e800000ff147435 */ /* 0x000fe200000001ff */
[----:B---3--:R-:W-:-:S06]  /*0210*/  FADD R12, R12, -R16 ;  /* 0x800000100c0c7221 */ /* 0x008fcc0000000000 */
[----:B------:R-:W1:Y:S01]  /*0220*/  MUFU.SQRT R23, R23 ;  /* 0x0000001700177308 */ /* 0x000e620000002000 */
[----:B------:R-:W-:Y:S01]  /*0230*/  FADD R13, R13, -R17 ;  /* 0x800000110d0d7221 */ /* 0x000fe20000000000 */
[----:B------:R-:W-:Y:S01]  /*0240*/  FADD R14, R14, -R18 ;  /* 0x800000120e0e7221 */ /* 0x000fe20000000000 */
[----:B------:R-:W-:Y:S01]  /*0250*/  FADD R18, R15, -R19 ;  /* 0x800000130f127221 */ /* 0x000fe20000000000 */
[----:B0-----:R-:W-:-:S04]  /*0260*/  FSETP.GT.AND P6, PT, R24, 8.50705917302346158658e+37, PT ;  /* 0x7e8000001800780b */ /* 0x001fc80003fc4000 */
[----:B------:R0:W2:Y:S01]  /*0270*/  MUFU.SQRT R25, R2 ;  /* 0x0000000200197308 */ /* 0x0000a20000002000 */
[----:B------:R-:W-:Y:S02]  /*0280*/  FSETP.GEU.AND P1, PT, R24, 1.175494350822287508e-38, PT ;  /* 0x008000001800780b */ /* 0x000fe40003f2e000 */
[----:B-1----:R-:W-:-:S05]  /*0290*/  FSETP.GT.AND P5, PT, R23, 8.50705917302346158658e+37, PT ;  /* 0x7e8000001700780b */ /* 0x002fca0003fa4000 */
[----:B------:R1:W3:Y:S01]  /*02a0*/  MUFU.SQRT R26, R21 ;  /* 0x00000015001a7308 */ /* 0x0002e20000002000 */
[----:B------:R-:W-:Y:S01]  /*02b0*/  FSETP.GEU.AND P2, PT, R23, 1.175494350822287508e-38, PT ;  /* 0x008000001700780b */ /* 0x000fe20003f4e000 */
[----:B0-----:R-:W0:Y:S01]  /*02c0*/  LDC.64 R2, c[0x0][0x238] ;  /* 0x00008e00ff027b82 */ /* 0x001e220000000a00 */
[----:B------:R-:W-:Y:S01]  /*02d0*/  FSEL R16, R20, 1, P5 ;  /* 0x3f80000014107808 */ /* 0x000fe20002800000 */
[----:B------:R-:W-:Y:S01]  /*02e0*/  @P6 FMUL R24, R24, 0.25 ;  /* 0x3e80000018186820 */ /* 0x000fe20000400000 */
[----:B--2---:R-:W-:-:S03]  /*02f0*/  FSETP.GT.AND P3, PT, R25, 8.50705917302346158658e+37, PT ;  /* 0x7e8000001900780b */ /* 0x004fc60003f64000 */
[----:B------:R-:W-:Y:S01]  /*0300*/  @!P1 FMUL R24, R24, 16777216 ;  /* 0x4b80000018189820 */ /* 0x000fe20000400000 */
[----:B-1----:R-:W-:Y:S02]  /*0310*/  FSEL R21, R20, 1, P6 ;  /* 0x3f80000014157808 */ /* 0x002fe40003000000 */
[----:B------:R-:W-:Y:S01]  /*0320*/  FSETP.GEU.AND P6, PT, R25, 1.175494350822287508e-38, PT ;  /* 0x008000001900780b */ /* 0x000fe20003fce000 */
[----:B------:R-:W-:Y:S02]  /*0330*/  @P5 FMUL R23, R23, 0.25 ;  /* 0x3e80000017175820 */ /* 0x000fe40000400000 */
[----:B------:R-:W1:Y:S01]  /*0340*/  MUFU.RCP R24, R24 ;  /* 0x0000001800187308 */ /* 0x000e620000001000 */
[C---:B---3--:R-:W-:Y:S01]  /*0350*/  FSETP.GT.AND P4, PT, R26.reuse, 8.50705917302346158658e+37, PT ;  /* 0x7e8000001a00780b */ /* 0x048fe20003f84000 */
[----:B------:R-:W-:Y:S01]  /*0360*/  @!P2 FMUL R23, R23, 16777216 ;  /* 0x4b8000001717a820 */ /* 0x000fe20000400000 */
[----:B------:R-:W-:Y:S01]  /*0370*/  FSETP.GEU.AND P0, PT, R26, 1.175494350822287508e-38, PT ;  /* 0x008000001a00780b */ /* 0x000fe20003f0e000 */
[----:B------:R-:W-:Y:S01]  /*0380*/  @!P2 FMUL R16, R16, 16777216 ;  /* 0x4b8000001010a820 */ /* 0x000fe20000400000 */
[C---:B------:R-:W-:Y:S01]  /*0390*/  FSEL R17, R20.reuse, 1, P4 ;  /* 0x3f80000014117808 */ /* 0x040fe20002000000 */
[----:B------:R-:W-:Y:S01]  /*03a0*/  @P3 FMUL R25, R25, 0.25 ;  /* 0x3e80000019193820 */ /* 0x000fe20000400000 */
[----:B------:R-:W-:Y:S01]  /*03b0*/  FSEL R20, R20, 1, P3 ;  /* 0x3f80000014147808 */ /* 0x000fe20001800000 */
[----:B------:R-:W2:Y:S01]  /*03c0*/  MUFU.RCP R23, R23 ;  /* 0x0000001700177308 */ /* 0x000ea20000001000 */
[----:B------:R-:W-:Y:S01]  /*03d0*/  @!P1 FMUL R21, R21, 16777216 ;  /* 0x4b80000015159820 */ /* 0x000fe20000400000 */
[----:B------:R-:W-:-:S02]  /*03e0*/  @!P6 FMUL R25, R25, 16777216 ;  /* 0x4b8000001919e820 */ /* 0x000fc40000400000 */
[----:B------:R-:W-:Y:S01]  /*03f0*/  @!P6 FMUL R20, R20, 16777216 ;  /* 0x4b8000001414e820 */ /* 0x000fe20000400000 */
[----:B0-----:R-:W-:-:S04]  /*0400*/  IMAD.WIDE R2, R0, 0x4, R2 ;  /* 0x0000000400027825 */ /* 0x001fc800078e0202 */
[----:B------:R-:W-:Y:S01]  /*0410*/  @P4 FMUL R26, R26, 0.25 ;  /* 0x3e8000001a1a4820 */ /* 0x000fe20000400000 */
[----:B-1----:R-:W-:Y:S01]  /*0420*/  FMUL R21, R24, R21 ;  /* 0x0000001518157220 */ /* 0x002fe20000400000 */
[----:B------:R-:W0:Y:S01]  /*0430*/  MUFU.RCP R25, R25 ;  /* 0x0000001900197308 */ /* 0x000e220000001000 */
[----:B------:R-:W-:Y:S01]  /*0440*/  @!P0 FMUL R17, R17, 16777216 ;  /* 0x4b80000011118820 */ /* 0x000fe20000400000 */
[----:B------:R-:W-:Y:S01]  /*0450*/  @!P0 FMUL R26, R26, 16777216 ;  /* 0x4b8000001a1a8820 */ /* 0x000fe20000400000 */
[----:B------:R-:W-:Y:S01]  /*0460*/  FMUL R21, R21, R14 ;  /* 0x0000000e15157220 */ /* 0x000fe20000400000 */
[----:B--2---:R-:W-:-:S04]  /*0470*/  FMUL R23, R23, R16 ;  /* 0x0000001017177220 */ /* 0x004fc80000400000 */
[----:B------:R-:W1:Y:S01]  /*0480*/  MUFU.RCP R22, R26 ;  /* 0x0000001a00167308 */ /* 0x000e620000001000 */
[----:B----4-:R-:W-:Y:S01]  /*0490*/  FFMA R6, R10, R21, R6 ;  /* 0x000000150a067223 */ /* 0x010fe20000000006 */
[----:B------:R-:W-:-:S04]  /*04a0*/  FMUL R18, R23, R18 ;  /* 0x0000001217127220 */ /* 0x000fc80000400000 */
[C---:B------:R-:W-:Y:S01]  /*04b0*/  FSETP.GEU.AND P1, PT, R6.reuse, RZ, PT ;  /* 0x000000ff0600720b */ /* 0x040fe20003f2e000 */
[----:B0-----:R-:W-:Y:S01]  /*04c0*/  FMUL R25, R25, R20 ;  /* 0x0000001419197220 */ /* 0x001fe20000400000 */
[----:B------:R-:W-:Y:S02]  /*04d0*/  FFMA R7, R11, R18, R7 ;  /* 0x000000120b077223 */ /* 0x000fe40000000007 */
[----:B------:R-:W-:Y:S01]  /*04e0*/  SEL R6, R6, RZ, P1 ;  /* 0x000000ff06067207 */ /* 0x000fe20000800000 */
[----:B------:R-:W-:Y:S02]  /*04f0*/  FMUL R25, R25, R12 ;  /* 0x0000000c19197220 */ /* 0x000fe40000400000 */
[C---:B------:R-:W-:Y:S01]  /*0500*/  FSETP.GEU.AND P0, PT, R7.reuse, RZ, PT ;  /* 0x000000ff0700720b */ /* 0x040fe20003f0e000 */
[----:B-1----:R-:W-:Y:S01]  /*0510*/  FMUL R22, R22, R17 ;  /* 0x0000001116167220 */ /* 0x002fe20000400000 */
[----:B------:R-:W-:Y:S02]  /*0520*/  FFMA R4, R8, R25, R4 ;  /* 0x0000001908047223 */ /* 0x000fe40000000004 */
[----:B------:R-:W-:Y:S01]  /*0530*/  SEL R7, R7, RZ, P0 ;  /* 0x000000ff07077207 */ /* 0x000fe20000000000 */
[----:B------:R-:W-:-:S02]  /*0540*/  FMUL R22, R22, R13 ;  /* 0x0000000d16167220 */ /* 0x000fc40000400000 */
[C---:B------:R-:W-:Y:S02]  /*0550*/  FSETP.GEU.AND P3, PT, R4.reuse, RZ, PT ;  /* 0x000000ff0400720b */ /* 0x040fe40003f6e000 */
[----:B------:R-:W-:Y:S02]  /*0560*/  FFMA R5, R9, R22, R5 ;  /* 0x0000001609057223 */ /* 0x000fe40000000005 */
[----:B------:R-:W-:-:S03]  /*0570*/  SEL R4, R4, RZ, P3 ;  /* 0x000000ff04047207 */ /* 0x000fc60001800000 */
[----:B------:R-:W-:-:S04]  /*0580*/  FSETP.GEU.AND P2, PT, R5, RZ, PT ;  /* 0x000000ff0500720b */ /* 0x000fc80003f4e000 */
[----:B------:R-:W-:-:S05]  /*0590*/  SEL R5, R5, RZ, P2 ;  /* 0x000000ff05057207 */ /* 0x000fca0001000000 */
[----:B------:R-:W-:Y:S01]  /*05a0*/  STG.E.128 desc[UR4][R2.64], R4 ;  /* 0x0000000402007986 */ /* 0x000fe2000c101d04 */
[----:B------:R-:W-:Y:S05]  /*05b0*/  EXIT ;  /* 0x000000000000794d */ /* 0x000fea0003800000 */
.L_x_0:
[----:B------:R-:W-:-:S00]  /*05c0*/  BRA `(.L_x_0) ;  /* 0xfffffffc00fc7947 */ /* 0x000fc0000383ffff */
[----:B------:R-:W-:-:S00]  /*05d0*/  NOP ;  /* 0x0000000000007918 */ /* 0x000fc00000000000 */
        /* <DEDUP_REMOVED lines=10> */
.L_x_1:


//--------------------- .nv.global.init           --------------------------
	.section	.nv.global.init,"aw",@progbits
.nv.global.init:
	.type		_$_str,@object
	.size		_$_str,(_$_str_$_2 - _$_str)
_$_str:
        /*0000*/ 	.byte	0x5f, 0x5f, 0x43, 0x55, 0x44, 0x41, 0x5f, 0x46, 0x54, 0x5a, 0x00
	.type		_$_str_$_2,@object
	.size		_$_str_$_2,(.L_1 - _$_str_$_2)
_$_str_$_2:
        /*000b*/ 	.byte	0x5f, 0x5f, 0x43, 0x55, 0x44, 0x41, 0x5f, 0x50, 0x52, 0x45, 0x43, 0x5f, 0x53, 0x51, 0x52, 0x54
        /*001b*/ 	.byte	0x00
.L_1:


//--------------------- .nv.constant0.triton_poi_fused__native_batch_norm_legit_no_training_relu_10 --------------------------
	.section	.nv.constant0.triton_poi_fused__native_batch_norm_legit_no_training_relu_10,"a",@progbits
	.sectionflags	@""
	.align	4
.nv.constant0.triton_poi_fused__native_batch_norm_legit_no_training_relu_10:
	.zero		580
